//
// Generated by NVIDIA NVVM Compiler
//
// Compiler Build ID: CL-36424714
// Cuda compilation tools, release 13.0, V13.0.88
// Based on NVVM 20.0.0
//

.version 9.0
.target sm_100
.address_size 64

	// .globl	_Z10deconvolveP9cuComplexS0_S0_Pf

.visible .entry _Z10deconvolveP9cuComplexS0_S0_Pf(
	.param .u64 .ptr .align 1 _Z10deconvolveP9cuComplexS0_S0_Pf_param_0,
	.param .u64 .ptr .align 1 _Z10deconvolveP9cuComplexS0_S0_Pf_param_1,
	.param .u64 .ptr .align 1 _Z10deconvolveP9cuComplexS0_S0_Pf_param_2,
	.param .u64 .ptr .align 1 _Z10deconvolveP9cuComplexS0_S0_Pf_param_3
)
{
	.reg .b32 	%r<3>;
	.reg .b64 	%rd<5>;

	ld.param.u64 	%rd1, [_Z10deconvolveP9cuComplexS0_S0_Pf_param_3];
	mov.u32 	%r1, %tid.x;
	cvta.to.global.u64 	%rd2, %rd1;
	mul.wide.u32 	%rd3, %r1, 4;
	add.s64 	%rd4, %rd2, %rd3;
	mov.b32 	%r2, 0;
	st.global.u32 	[%rd4], %r2;
	ret;

}


// ===== COMPILED SASS (sm_100) =====

	.target	sm_100

	.elftype	@"ET_EXEC"


//--------------------- .note.nv.tkinfo           --------------------------
	.section	.note.nv.tkinfo,"",@"SHT_NOTE"
	.sectionflags	@"SHF_NOTE_NV_TKINFO"
	.tkinfo
        /*0018*/ 	.word	0x00000002
        /*0030*/ 	.string	""
        /*0030*/ 	.string	"ptxas"
        /*0030*/ 	.string	"Cuda compilation tools, release 13.0, V13.0.88"
        /*0030*/ 	.string	"Build cuda_13.0.r13.0/compiler.36424714_0"
        /*0030*/ 	.string	"-arch sm_100 -m 64 "



//--------------------- .note.nv.cuinfo           --------------------------
	.section	.note.nv.cuinfo,"",@"SHT_NOTE"
	.sectionflags	@"SHF_NOTE_NV_CUINFO"
        /*0018*/ 	.short	0x0002
        /*001a*/ 	.short	0x0064
        /*001c*/ 	.short	0x0082
	.zero		2


//--------------------- .nv.info                  --------------------------
	.section	.nv.info,"",@"SHT_CUDA_INFO"
	.align	4


	//----- nvinfo : EIATTR_REGCOUNT
	.align		4
        /*0000*/ 	.byte	0x04, 0x2f
        /*0002*/ 	.short	(.L_1 - .L_0)
	.align		4
.L_0:
        /*0004*/ 	.word	index@(_Z10deconvolveP9cuComplexS0_S0_Pf)
        /*0008*/ 	.word	0x00000008


	//----- nvinfo : EIATTR_FRAME_SIZE
	.align		4
.L_1:
        /*000c*/ 	.byte	0x04, 0x11
        /*000e*/ 	.short	(.L_3 - .L_2)
	.align		4
.L_2:
        /*0010*/ 	.word	index@(_Z10deconvolveP9cuComplexS0_S0_Pf)
        /*0014*/ 	.word	0x00000000


	//----- nvinfo : EIATTR_MIN_STACK_SIZE
	.align		4
.L_3:
        /*0018*/ 	.byte	0x04, 0x12
        /*001a*/ 	.short	(.L_5 - .L_4)
	.align		4
.L_4:
        /*001c*/ 	.word	index@(_Z10deconvolveP9cuComplexS0_S0_Pf)
        /*0020*/ 	.word	0x00000000
.L_5:


//--------------------- .nv.compat                --------------------------
	.section	.nv.compat,"",@"SHT_CUDA_COMPAT_INFO"
	.align	4
        /*0000*/ 	.byte	0x02, 0x09, 0x00, 0x00, 0x02, 0x02, 0x01, 0x00, 0x02, 0x05, 0x05, 0x00, 0x03, 0x07, 0x01, 0x01
        /*0010*/ 	.byte	0x02, 0x03, 0x00, 0x00, 0x02, 0x06, 0x01, 0x00, 0x04, 0x0b, 0x08, 0x00, 0x09, 0x00, 0x00, 0x00
        /*0020*/ 	.byte	0x00, 0x00, 0x00, 0x00


//--------------------- .nv.info._Z10deconvolveP9cuComplexS0_S0_Pf --------------------------
	.section	.nv.info._Z10deconvolveP9cuComplexS0_S0_Pf,"",@"SHT_CUDA_INFO"
	.sectionflags	@""
	.align	4


	//----- nvinfo : EIATTR_CUDA_API_VERSION
	.align		4
        /*0000*/ 	.byte	0x04, 0x37
        /*0002*/ 	.short	(.L_7 - .L_6)
.L_6:
        /*0004*/ 	.word	0x00000082


	//----- nvinfo : EIATTR_KPARAM_INFO
	.align		4
.L_7:
        /*0008*/ 	.byte	0x04, 0x17
        /*000a*/ 	.short	(.L_9 - .L_8)
.L_8:
        /*000c*/ 	.word	0x00000000
        /*0010*/ 	.short	0x0003
        /*0012*/ 	.short	0x0018
        /*0014*/ 	.byte	0x00, 0xf5, 0x21, 0x00


	//----- nvinfo : EIATTR_KPARAM_INFO
	.align		4
.L_9:
        /*0018*/ 	.byte	0x04, 0x17
        /*001a*/ 	.short	(.L_11 - .L_10)
.L_10:
        /*001c*/ 	.word	0x00000000
        /*0020*/ 	.short	0x0002
        /*0022*/ 	.short	0x0010
        /*0024*/ 	.byte	0x00, 0xf5, 0x21, 0x00


	//----- nvinfo : EIATTR_KPARAM_INFO
	.align		4
.L_11:
        /*0028*/ 	.byte	0x04, 0x17
        /*002a*/ 	.short	(.L_13 - .L_12)
.L_12:
        /*002c*/ 	.word	0x00000000
        /*0030*/ 	.short	0x0001
        /*0032*/ 	.short	0x0008
        /*0034*/ 	.byte	0x00, 0xf5, 0x21, 0x00


	//----- nvinfo : EIATTR_KPARAM_INFO
	.align		4
.L_13:
        /*0038*/ 	.byte	0x04, 0x17
        /*003a*/ 	.short	(.L_15 - .L_14)
.L_14:
        /*003c*/ 	.word	0x00000000
        /*0040*/ 	.short	0x0000
        /*0042*/ 	.short	0x0000
        /*0044*/ 	.byte	0x00, 0xf5, 0x21, 0x00


	//----- nvinfo : EIATTR_SPARSE_MMA_MASK
	.align		4
.L_15:
        /*0048*/ 	.byte	0x03, 0x50
        /*004a*/ 	.short	0x0000


	//----- nvinfo : EIATTR_MAXREG_COUNT
	.align		4
        /*004c*/ 	.byte	0x03, 0x1b
        /*004e*/ 	.short	0x00ff


	//----- nvinfo : EIATTR_MERCURY_ISA_VERSION
	.align		4
        /*0050*/ 	.byte	0x03, 0x5f
        /*0052*/ 	.short	0x0101


	//----- nvinfo : EIATTR_VRC_CTA_INIT_COUNT
	.align		4
        /*0054*/ 	.byte	0x02, 0x4a
	.zero		1
	.zero		1


	//----- nvinfo : EIATTR_EXIT_INSTR_OFFSETS
	.align		4
        /*0058*/ 	.byte	0x04, 0x1c
        /*005a*/ 	.short	(.L_17 - .L_16)


	//   ....[0]....
.L_16:
        /*005c*/ 	.word	0x00000060


	//----- nvinfo : EIATTR_CBANK_PARAM_SIZE
	.align		4
.L_17:
        /*0060*/ 	.byte	0x03, 0x19
        /*0062*/ 	.short	0x0020


	//----- nvinfo : EIATTR_PARAM_CBANK
	.align		4
        /*0064*/ 	.byte	0x04, 0x0a
        /*0066*/ 	.short	(.L_19 - .L_18)
	.align		4
.L_18:
        /*0068*/ 	.word	index@(.nv.constant0._Z10deconvolveP9cuComplexS0_S0_Pf)
        /*006c*/ 	.short	0x0380
        /*006e*/ 	.short	0x0020


	//----- nvinfo : EIATTR_SW_WAR
	.align		4
.L_19:
        /*0070*/ 	.byte	0x04, 0x36
        /*0072*/ 	.short	(.L_21 - .L_20)
.L_20:
        /*0074*/ 	.word	0x00000008
.L_21:


//--------------------- .nv.callgraph             --------------------------
	.section	.nv.callgraph,"",@"SHT_CUDA_CALLGRAPH"
	.align	4
	.sectionentsize	8
	.align		4
        /*0000*/ 	.word	0x00000000
	.align		4
        /*0004*/ 	.word	0xffffffff
	.align		4
        /*0008*/ 	.word	0x00000000
	.align		4
        /*000c*/ 	.word	0xfffffffe
	.align		4
        /*0010*/ 	.word	0x00000000
	.align		4
        /*0014*/ 	.word	0xfffffffd
	.align		4
        /*0018*/ 	.word	0x00000000
	.align		4
        /*001c*/ 	.word	0xfffffffc


//--------------------- .text._Z10deconvolveP9cuComplexS0_S0_Pf --------------------------
	.section	.text._Z10deconvolveP9cuComplexS0_S0_Pf,"ax",@progbits
	.align	128
        .global         _Z10deconvolveP9cuComplexS0_S0_Pf
        .type           _Z10deconvolveP9cuComplexS0_S0_Pf,@function
        .size           _Z10deconvolveP9cuComplexS0_S0_Pf,(.L_x_1 - _Z10deconvolveP9cuComplexS0_S0_Pf)
        .other          _Z10deconvolveP9cuComplexS0_S0_Pf,@"STO_CUDA_ENTRY STV_DEFAULT"
_Z10deconvolveP9cuComplexS0_S0_Pf:
.text._Z10deconvolveP9cuComplexS0_S0_Pf:
[----:B------:R-:W-:Y:S01]  /*0000*/  LDC R1, c[0x0][0x37c] ;  /* 0x0000df00ff017b82 */ /* 0x000fe20000000800 */
[----:B------:R-:W0:Y:S07]  /*0010*/  S2R R5, SR_TID.X ;  /* 0x0000000000057919 */ /* 0x000e2e0000002100 */
[----:B------:R-:W0:Y:S01]  /*0020*/  LDC.64 R2, c[0x0][0x398] ;  /* 0x0000e600ff027b82 */ /* 0x000e220000000a00 */
[----:B------:R-:W1:Y:S01]  /*0030*/  LDCU.64 UR4, c[0x0][0x358] ;  /* 0x00006b00ff0477ac */ /* 0x000e620008000a00 */
[----:B0-----:R-:W-:-:S05]  /*0040*/  IMAD.WIDE.U32 R2, R5, 0x4, R2 ;  /* 0x0000000405027825 */ /* 0x001fca00078e0002 */
[----:B-1----:R-:W-:Y:S01]  /*0050*/  STG.E desc[UR4][R2.64], RZ ;  /* 0x000000ff02007986 */ /* 0x002fe2000c101904 */
[----:B------:R-:W-:Y:S05]  /*0060*/  EXIT ;  /* 0x000000000000794d */ /* 0x000fea0003800000 */
.L_x_0:
[----:B------:R-:W-:-:S00]  /*0070*/  BRA `(.L_x_0) ;  /* 0xfffffffc00fc7947 */ /* 0x000fc0000383ffff */
[----:B------:R-:W-:-:S00]  /*0080*/  NOP ;  /* 0x0000000000007918 */ /* 0x000fc00000000000 */
[----:B------:R-:W-:-:S00]  /*0090*/  NOP ;  /* 0x0000000000007918 */ /* 0x000fc00000000000 */
[----:B------:R-:W-:-:S00]  /*00a0*/  NOP ;  /* 0x0000000000007918 */ /* 0x000fc00000000000 */
[----:B------:R-:W-:-:S00]  /*00b0*/  NOP ;  /* 0x0000000000007918 */ /* 0x000fc00000000000 */
[----:B------:R-:W-:-:S00]  /*00c0*/  NOP ;  /* 0x0000000000007918 */ /* 0x000fc00000000000 */
[----:B------:R-:W-:-:S00]  /*00d0*/  NOP ;  /* 0x0000000000007918 */ /* 0x000fc00000000000 */
[----:B------:R-:W-:-:S00]  /*00e0*/  NOP ;  /* 0x0000000000007918 */ /* 0x000fc00000000000 */
[----:B------:R-:W-:-:S00]  /*00f0*/  NOP ;  /* 0x0000000000007918 */ /* 0x000fc00000000000 */
.L_x_1:


//--------------------- .nv.shared.reserved.0     --------------------------
	.section	.nv.shared.reserved.0,"aw",@nobits
	.weak		__nv_reservedSMEM_offset_0_alias
	.size		__nv_reservedSMEM_offset_0_alias, 0, 64
	.other		__nv_reservedSMEM_offset_0_alias,@"STO_CUDA_RESERVED_SHARED STV_DEFAULT"
__nv_reservedSMEM_offset_0_alias:
	.zero		0
	.zero		64


//--------------------- .nv.constant0._Z10deconvolveP9cuComplexS0_S0_Pf --------------------------
	.section	.nv.constant0._Z10deconvolveP9cuComplexS0_S0_Pf,"a",@progbits
	.sectionflags	@""
	.align	4
.nv.constant0._Z10deconvolveP9cuComplexS0_S0_Pf:
	.zero		928


//--------------------- SYMBOLS --------------------------

	.type		.nv.reservedSmem.offset0,@object
	.size		.nv.reservedSmem.offset0,0x4
